	.headerflags	@"EF_CUDA_TEXMODE_UNIFIED EF_CUDA_64BIT_ADDRESS EF_CUDA_ACCELERATORS EF_CUDA_SM90 EF_CUDA_VIRTUAL_SM(EF_CUDA_SM90)"
	.elftype	@"ET_EXEC"


//--------------------- .nv.info                  --------------------------
	.section	.nv.info,"",@"SHT_CUDA_INFO"
	.align	4


	//----- nvinfo : EIATTR_REGCOUNT
	.align		4
        /*0000*/ 	.byte	0x04, 0x2f
        /*0002*/ 	.short	(.L_1 - .L_0)
	.align		4
.L_0:
        /*0004*/ 	.word	index@(triton_poi_fused_0)
        /*0008*/ 	.word	0x0000001e


	//----- nvinfo : EIATTR_MIN_STACK_SIZE
	.align		4
.L_1:
        /*000c*/ 	.byte	0x04, 0x12
        /*000e*/ 	.short	(.L_3 - .L_2)
	.align		4
.L_2:
        /*0010*/ 	.word	index@(triton_poi_fused_0)
        /*0014*/ 	.word	0x00000000


	//----- nvinfo : EIATTR_FRAME_SIZE
	.align		4
.L_3:
        /*0018*/ 	.byte	0x04, 0x11
        /*001a*/ 	.short	(.L_5 - .L_4)
	.align		4
.L_4:
        /*001c*/ 	.word	index@(triton_poi_fused_0)
        /*0020*/ 	.word	0x00000000


	//----- nvinfo : EIATTR_MIN_STACK_SIZE
	.align		4
.L_5:
        /*0024*/ 	.byte	0x04, 0x12
        /*0026*/ 	.short	(.L_7 - .L_6)
	.align		4
.L_6:
        /*0028*/ 	.word	index@(triton_poi_fused_0)
        /*002c*/ 	.word	0x00000000
.L_7:


//--------------------- .nv.info.triton_poi_fused_0 --------------------------
	.section	.nv.info.triton_poi_fused_0,"",@"SHT_CUDA_INFO"
	.sectionflags	@""
	.align	4


	//----- nvinfo : EIATTR_CUDA_API_VERSION
	.align		4
        /*0000*/ 	.byte	0x04, 0x37
        /*0002*/ 	.short	(.L_9 - .L_8)
.L_8:
        /*0004*/ 	.word	0x0000007c


	//----- nvinfo : EIATTR_KPARAM_INFO
	.align		4
.L_9:
        /*0008*/ 	.byte	0x04, 0x17
        /*000a*/ 	.short	(.L_11 - .L_10)
.L_10:
        /*000c*/ 	.word	0x00000000
        /*0010*/ 	.short	0x0003
        /*0012*/ 	.short	0x0014
        /*0014*/ 	.byte	0x00, 0xf0, 0x11, 0x00


	//----- nvinfo : EIATTR_KPARAM_INFO
	.align		4
.L_11:
        /*0018*/ 	.byte	0x04, 0x17
        /*001a*/ 	.short	(.L_13 - .L_12)
.L_12:
        /*001c*/ 	.word	0x00000000
        /*0020*/ 	.short	0x0002
        /*0022*/ 	.short	0x0010
        /*0024*/ 	.byte	0x00, 0xf0, 0x11, 0x00


	//----- nvinfo : EIATTR_KPARAM_INFO
	.align		4
.L_13:
        /*0028*/ 	.byte	0x04, 0x17
        /*002a*/ 	.short	(.L_15 - .L_14)
.L_14:
        /*002c*/ 	.word	0x00000000
        /*0030*/ 	.short	0x0001
        /*0032*/ 	.short	0x0008
        /*0034*/ 	.byte	0x00, 0xf4, 0x21, 0x00


	//----- nvinfo : EIATTR_KPARAM_INFO
	.align		4
.L_15:
        /*0038*/ 	.byte	0x04, 0x17
        /*003a*/ 	.short	(.L_17 - .L_16)
.L_16:
        /*003c*/ 	.word	0x00000000
        /*0040*/ 	.short	0x0000
        /*0042*/ 	.short	0x0000
        /*0044*/ 	.byte	0x00, 0xf4, 0x21, 0x00


	//----- nvinfo : EIATTR_SPARSE_MMA_MASK
	.align		4
.L_17:
        /*0048*/ 	.byte	0x03, 0x50
        /*004a*/ 	.short	0x0000


	//----- nvinfo : EIATTR_MAXREG_COUNT
	.align		4
        /*004c*/ 	.byte	0x03, 0x1b
        /*004e*/ 	.short	0x00ff


	//----- nvinfo : EIATTR_EXIT_INSTR_OFFSETS
	.align		4
        /*0050*/ 	.byte	0x04, 0x1c
        /*0052*/ 	.short	(.L_19 - .L_18)


	//   ....[0]....
.L_18:
        /*0054*/ 	.word	0x00000660


	//   ....[1]....
        /*0058*/ 	.word	0x000006b0


	//----- nvinfo : EIATTR_REQNTID
	.align		4
.L_19:
        /*005c*/ 	.byte	0x04, 0x10
        /*005e*/ 	.short	(.L_21 - .L_20)
.L_20:
        /*0060*/ 	.word	0x00000080
        /*0064*/ 	.word	0x00000001
        /*0068*/ 	.word	0x00000001


	//----- nvinfo : EIATTR_CBANK_PARAM_SIZE
	.align		4
.L_21:
        /*006c*/ 	.byte	0x03, 0x19
        /*006e*/ 	.short	0x0018


	//----- nvinfo : EIATTR_PARAM_CBANK
	.align		4
        /*0070*/ 	.byte	0x04, 0x0a
        /*0072*/ 	.short	(.L_23 - .L_22)
	.align		4
.L_22:
        /*0074*/ 	.word	index@(.nv.constant0.triton_poi_fused_0)
        /*0078*/ 	.short	0x0210
        /*007a*/ 	.short	0x0018


	//----- nvinfo : EIATTR_SW_WAR
	.align		4
.L_23:
        /*007c*/ 	.byte	0x04, 0x36
        /*007e*/ 	.short	(.L_25 - .L_24)
.L_24:
        /*0080*/ 	.word	0x00000008
.L_25:


//--------------------- .nv.callgraph             --------------------------
	.section	.nv.callgraph,"",@"SHT_CUDA_CALLGRAPH"
	.align	4
	.sectionentsize	8
	.align		4
        /*0000*/ 	.word	0x00000000
	.align		4
        /*0004*/ 	.word	0xffffffff
	.align		4
        /*0008*/ 	.word	0x00000000
	.align		4
        /*000c*/ 	.word	0xfffffffe
	.align		4
        /*0010*/ 	.word	0x00000000
	.align		4
        /*0014*/ 	.word	0xfffffffd
	.align		4
        /*0018*/ 	.word	0x00000000
	.align		4
        /*001c*/ 	.word	0xfffffffc


//--------------------- .text.triton_poi_fused_0  --------------------------
	.section	.text.triton_poi_fused_0,"ax",@progbits
	.sectionflags	@"SHF_BARRIERS=1"
	.align	128
        .global         triton_poi_fused_0
        .type           triton_poi_fused_0,@function
        .size           triton_poi_fused_0,(.L_x_1 - triton_poi_fused_0)
        .other          triton_poi_fused_0,@"STO_CUDA_ENTRY STV_DEFAULT"
triton_poi_fused_0:
.text.triton_poi_fused_0:
[----:B------:R-:W0:Y:S01]  /*0000*/  LDC R1, c[0x0][0x28] ;  /* 0x00000a00ff017b82 */ /* 0x000e220000000800 */
[----:B------:R-:W1:Y:S07]  /*0010*/  S2R R17, SR_CTAID.X ;  /* 0x0000000000117919 */ /* 0x000e6e0000002500 */
[----:B------:R-:W2:Y:S01]  /*0020*/  LDC.64 R14, c[0x0][0x210] ;  /* 0x00008400ff0e7b82 */ /* 0x000ea20000000a00 */
[----:B------:R-:W-:Y:S01]  /*0030*/  IMAD.MOV.U32 R18, RZ, RZ, RZ ;  /* 0x000000ffff127224 */ /* 0x000fe200078e00ff */
[----:B------:R-:W-:Y:S01]  /*0040*/  ULDC.64 UR6, c[0x0][0x208] ;  /* 0x0000820000067ab9 */ /* 0x000fe20000000a00 */
[----:B------:R-:W3:Y:S01]  /*0050*/  S2R R0, SR_TID.X ;  /* 0x0000000000007919 */ /* 0x000ee20000002100 */
[----:B------:R-:W4:Y:S01]  /*0060*/  S2R R16, SR_CTAID.Y ;  /* 0x0000000000107919 */ /* 0x000f220000002600 */
[----:B-1----:R-:W-:Y:S01]  /*0070*/  IMAD.SHL.U32 R17, R17, 0x10, RZ ;  /* 0x0000001011117824 */ /* 0x002fe200078e00ff */
[----:B---3--:R-:W-:-:S04]  /*0080*/  SHF.R.U32.HI R19, RZ, 0x4, R0 ;  /* 0x00000004ff137819 */ /* 0x008fc80000011600 */
[----:B------:R-:W-:Y:S01]  /*0090*/  LOP3.LUT R4, R17, 0xf, R0, 0xf8, !PT ;  /* 0x0000000f11047812 */ /* 0x000fe200078ef800 */
[----:B----4-:R-:W-:Y:S01]  /*00a0*/  IMAD.SHL.U32 R16, R16, 0x40, RZ ;  /* 0x0000004010107824 */ /* 0x010fe200078e00ff */
[----:B------:R-:W-:Y:S02]  /*00b0*/  SGXT.U32 R19, R19, 0x3 ;  /* 0x000000031313781a */ /* 0x000fe40000000000 */
[----:B------:R-:W-:Y:S02]  /*00c0*/  ISETP.GE.AND P0, PT, R4, 0x9, PT ;  /* 0x000000090400780c */ /* 0x000fe40003f06270 */
[----:B------:R-:W-:Y:S02]  /*00d0*/  LOP3.LUT R3, R16, 0x8, R19, 0xfe, !PT ;  /* 0x0000000810037812 */ /* 0x000fe400078efe13 */
[----:B------:R-:W-:Y:S02]  /*00e0*/  LOP3.LUT R2, R16, R19, RZ, 0xfc, !PT ;  /* 0x0000001310027212 */ /* 0x000fe400078efcff */
[C---:B------:R-:W-:Y:S01]  /*00f0*/  ISETP.LT.AND P2, PT, R3.reuse, 0x300, !P0 ;  /* 0x000003000300780c */ /* 0x040fe20004741270 */
[--C-:B------:R-:W-:Y:S01]  /*0100*/  IMAD R3, R3, 0x9, R4.reuse ;  /* 0x0000000903037824 */ /* 0x100fe200078e0204 */
[----:B------:R-:W-:Y:S01]  /*0110*/  LOP3.LUT R6, R16, 0x10, R19, 0xfe, !PT ;  /* 0x0000001010067812 */ /* 0x000fe200078efe13 */
[----:B------:R-:W-:Y:S01]  /*0120*/  IMAD R5, R2, 0x9, R4 ;  /* 0x0000000902057824 */ /* 0x000fe200078e0204 */
[----:B------:R-:W-:-:S02]  /*0130*/  LOP3.LUT R7, R16, 0x18, R19, 0xfe, !PT ;  /* 0x0000001810077812 */ /* 0x000fc400078efe13 */
[----:B------:R-:W-:Y:S01]  /*0140*/  ISETP.LT.AND P1, PT, R2, 0x300, !P0 ;  /* 0x000003000200780c */ /* 0x000fe20004721270 */
[----:B--2---:R-:W-:Y:S01]  /*0150*/  IMAD.WIDE R2, R3, 0x4, R14 ;  /* 0x0000000403027825 */ /* 0x004fe200078e020e */
[----:B------:R-:W-:Y:S02]  /*0160*/  ISETP.LT.AND P6, PT, R6, 0x300, !P0 ;  /* 0x000003000600780c */ /* 0x000fe400047c1270 */
[----:B------:R-:W-:Y:S02]  /*0170*/  LOP3.LUT R8, R16, 0x20, R19, 0xfe, !PT ;  /* 0x0000002010087812 */ /* 0x000fe400078efe13 */
[----:B------:R-:W-:Y:S01]  /*0180*/  ISETP.LT.AND P5, PT, R7, 0x300, !P0 ;  /* 0x000003000700780c */ /* 0x000fe200047a1270 */
[----:B------:R1:W2:Y:S01]  /*0190*/  @P2 LDG.E.EL R18, desc[UR6][R2.64] ;  /* 0x0000000602122981 */ /* 0x0002a2000c2e1900 */
[----:B------:R-:W-:Y:S02]  /*01a0*/  LOP3.LUT R4, R16, 0x28, R19, 0xfe, !PT ;  /* 0x0000002810047812 */ /* 0x000fe400078efe13 */
[----:B------:R-:W-:-:S02]  /*01b0*/  LOP3.LUT R6, R16, 0x30, R19, 0xfe, !PT ;  /* 0x0000003010067812 */ /* 0x000fc400078efe13 */
[----:B------:R-:W-:Y:S02]  /*01c0*/  LOP3.LUT R7, R16, 0x38, R19, 0xfe, !PT ;  /* 0x0000003810077812 */ /* 0x000fe400078efe13 */
[----:B------:R-:W-:Y:S02]  /*01d0*/  ISETP.LT.AND P4, PT, R8, 0x300, !P0 ;  /* 0x000003000800780c */ /* 0x000fe40004781270 */
[----:B------:R-:W-:Y:S02]  /*01e0*/  ISETP.LT.AND P3, PT, R4, 0x300, !P0 ;  /* 0x000003000400780c */ /* 0x000fe40004761270 */
[----:B------:R-:W-:Y:S02]  /*01f0*/  ISETP.LT.AND P2, PT, R6, 0x300, !P0 ;  /* 0x000003000600780c */ /* 0x000fe40004741270 */
[----:B------:R-:W-:Y:S01]  /*0200*/  ISETP.LT.AND P0, PT, R7, 0x300, !P0 ;  /* 0x000003000700780c */ /* 0x000fe20004701270 */
[C---:B------:R-:W-:Y:S02]  /*0210*/  VIADD R7, R5.reuse, 0x90 ;  /* 0x0000009005077836 */ /* 0x040fe40000000000 */
[----:B------:R-:W-:-:S02]  /*0220*/  VIADD R9, R5, 0xd8 ;  /* 0x000000d805097836 */ /* 0x000fc40000000000 */
[C---:B------:R-:W-:Y:S02]  /*0230*/  VIADD R11, R5.reuse, 0x120 ;  /* 0x00000120050b7836 */ /* 0x040fe40000000000 */
[C---:B------:R-:W-:Y:S02]  /*0240*/  VIADD R13, R5.reuse, 0x168 ;  /* 0x00000168050d7836 */ /* 0x040fe40000000000 */
[C---:B------:R-:W-:Y:S02]  /*0250*/  VIADD R23, R5.reuse, 0x1b0 ;  /* 0x000001b005177836 */ /* 0x040fe40000000000 */
[C---:B------:R-:W-:Y:S02]  /*0260*/  VIADD R25, R5.reuse, 0x1f8 ;  /* 0x000001f805197836 */ /* 0x040fe40000000000 */
[----:B-1----:R-:W-:-:S04]  /*0270*/  IMAD.WIDE R2, R5, 0x4, R14 ;  /* 0x0000000405027825 */ /* 0x002fc800078e020e */
[----:B------:R-:W-:-:S04]  /*0280*/  IMAD.WIDE R4, R7, 0x4, R14 ;  /* 0x0000000407047825 */ /* 0x000fc800078e020e */
[----:B------:R-:W-:-:S04]  /*0290*/  IMAD.WIDE R6, R9, 0x4, R14 ;  /* 0x0000000409067825 */ /* 0x000fc800078e020e */
[----:B------:R-:W-:Y:S01]  /*02a0*/  IMAD.WIDE R8, R11, 0x4, R14 ;  /* 0x000000040b087825 */ /* 0x000fe200078e020e */
[----:B------:R-:W-:-:S03]  /*02b0*/  CS2R R20, SRZ ;  /* 0x0000000000147805 */ /* 0x000fc6000001ff00 */
[----:B------:R-:W-:-:S03]  /*02c0*/  IMAD.WIDE R10, R13, 0x4, R14 ;  /* 0x000000040d0a7825 */ /* 0x000fc600078e020e */
[----:B------:R-:W3:Y:S01]  /*02d0*/  @P5 LDG.E.EL R20, desc[UR6][R6.64] ;  /* 0x0000000606145981 */ /* 0x000ee2000c2e1900 */
[----:B------:R-:W-:-:S03]  /*02e0*/  IMAD.WIDE R12, R23, 0x4, R14 ;  /* 0x00000004170c7825 */ /* 0x000fc600078e020e */
[----:B------:R-:W4:Y:S01]  /*02f0*/  @P4 LDG.E.EL R21, desc[UR6][R8.64] ;  /* 0x0000000608154981 */ /* 0x000f22000c2e1900 */
[----:B------:R-:W-:Y:S01]  /*0300*/  IMAD.WIDE R14, R25, 0x4, R14 ;  /* 0x00000004190e7825 */ /* 0x000fe200078e020e */
[----:B------:R-:W-:-:S03]  /*0310*/  CS2R R24, SRZ ;  /* 0x0000000000187805 */ /* 0x000fc6000001ff00 */
[----:B------:R-:W-:Y:S02]  /*0320*/  IMAD.MOV.U32 R22, RZ, RZ, RZ ;  /* 0x000000ffff167224 */ /* 0x000fe400078e00ff */
[----:B------:R-:W-:Y:S01]  /*0330*/  IMAD.MOV.U32 R23, RZ, RZ, RZ ;  /* 0x000000ffff177224 */ /* 0x000fe200078e00ff */
[----:B------:R-:W5:Y:S01]  /*0340*/  @P2 LDG.E.EL R24, desc[UR6][R12.64] ;  /* 0x000000060c182981 */ /* 0x000f62000c2e1900 */
[----:B------:R-:W-:-:S03]  /*0350*/  IMAD.MOV.U32 R26, RZ, RZ, RZ ;  /* 0x000000ffff1a7224 */ /* 0x000fc600078e00ff */
[----:B------:R1:W5:Y:S04]  /*0360*/  @P6 LDG.E.EL R22, desc[UR6][R4.64] ;  /* 0x0000000604166981 */ /* 0x000368000c2e1900 */
[----:B------:R1:W5:Y:S04]  /*0370*/  @P3 LDG.E.EL R23, desc[UR6][R10.64] ;  /* 0x000000060a173981 */ /* 0x000368000c2e1900 */
[----:B------:R1:W5:Y:S04]  /*0380*/  @P1 LDG.E.EL R26, desc[UR6][R2.64] ;  /* 0x00000006021a1981 */ /* 0x000368000c2e1900 */
[----:B------:R-:W5:Y:S01]  /*0390*/  @P0 LDG.E.EL R25, desc[UR6][R14.64] ;  /* 0x000000060e190981 */ /* 0x000f62000c2e1900 */
[----:B------:R-:W1:Y:S01]  /*03a0*/  S2R R27, SR_TID.X ;  /* 0x00000000001b7919 */ /* 0x000e620000002100 */
[----:B------:R-:W1:Y:S01]  /*03b0*/  S2UR UR5, SR_CgaCtaId ;  /* 0x00000000000579c3 */ /* 0x000e620000008800 */
[----:B------:R-:W-:-:S02]  /*03c0*/  UMOV UR4, 0x400 ;  /* 0x0000040000047882 */ /* 0x000fc40000000000 */
[----:B-1----:R-:W-:Y:S01]  /*03d0*/  UPRMT UR4, UR5, 0x654, UR4 ;  /* 0x0000065405047896 */ /* 0x002fe20008000004 */
[----:B0-----:R-:W-:Y:S01]  /*03e0*/  IMAD.SHL.U32 R4, R27, 0x40, RZ ;  /* 0x000000401b047824 */ /* 0x001fe200078e00ff */
[----:B------:R-:W-:-:S04]  /*03f0*/  SHF.R.U32.HI R5, RZ, 0x4, R27 ;  /* 0x00000004ff057819 */ /* 0x000fc8000001161b */
[----:B------:R-:W-:Y:S02]  /*0400*/  SGXT.U32 R5, R5, 0x3 ;  /* 0x000000030505781a */ /* 0x000fe40000000000 */
[----:B------:R-:W-:-:S04]  /*0410*/  LOP3.LUT R4, R4, 0x3c0, RZ, 0xc0, !PT ;  /* 0x000003c004047812 */ /* 0x000fc800078ec0ff */
[C---:B------:R-:W-:Y:S02]  /*0420*/  LOP3.LUT R5, R4.reuse, R5, RZ, 0xfc, !PT ;  /* 0x0000000504057212 */ /* 0x040fe400078efcff */
[----:B------:R-:W-:-:S05]  /*0430*/  LEA.HI R4, R4, UR4, RZ, 0x1e ;  /* 0x0000000404047c11 */ /* 0x000fca000f8ff0ff */
[----:B------:R-:W-:Y:S01]  /*0440*/  IMAD R11, R5, 0x4, R4 ;  /* 0x00000004050b7824 */ /* 0x000fe200078e0204 */
[C---:B------:R-:W-:Y:S01]  /*0450*/  LOP3.LUT R2, R27.reuse, 0x70, RZ, 0xc0, !PT ;  /* 0x000000701b027812 */ /* 0x040fe200078ec0ff */
[----:B------:R-:W-:-:S04]  /*0460*/  IMAD.SHL.U32 R8, R27, 0x4, RZ ;  /* 0x000000041b087824 */ /* 0x000fc800078e00ff */
[----:B------:R-:W-:Y:S01]  /*0470*/  VIADD R3, R2, UR4 ;  /* 0x0000000402037c36 */ /* 0x000fe20008000000 */
[----:B------:R-:W-:-:S05]  /*0480*/  LOP3.LUT R8, R8, 0x1fc, RZ, 0xc0, !PT ;  /* 0x000001fc08087812 */ /* 0x000fca00078ec0ff */
[----:B------:R-:W-:Y:S02]  /*0490*/  IMAD R4, R8, 0x4, R3 ;  /* 0x0000000408047824 */ /* 0x000fe400078e0203 */
[----:B------:R-:W0:Y:S01]  /*04a0*/  LDC.64 R2, c[0x0][0x218] ;  /* 0x00008600ff027b82 */ /* 0x000e220000000a00 */
[----:B------:R-:W-:-:S05]  /*04b0*/  IMAD.SHL.U32 R9, R0, 0x4, RZ ;  /* 0x0000000400097824 */ /* 0x000fca00078e00ff */
[----:B------:R-:W-:Y:S02]  /*04c0*/  LOP3.LUT R9, R16, 0x3c, R9, 0xf8, !PT ;  /* 0x0000003c10097812 */ /* 0x000fe400078ef809 */
[----:B------:R-:W-:Y:S02]  /*04d0*/  LOP3.LUT R0, R17, R19, RZ, 0xfc, !PT ;  /* 0x0000001311007212 */ /* 0x000fe400078efcff */
[----:B------:R-:W-:Y:S02]  /*04e0*/  SHF.R.U32.HI R10, RZ, 0x2, R9 ;  /* 0x00000002ff0a7819 */ /* 0x000fe40000011609 */
[----:B------:R-:W-:Y:S02]  /*04f0*/  ISETP.GE.AND P0, PT, R9, 0x300, PT ;  /* 0x000003000900780c */ /* 0x000fe40003f06270 */
[----:B------:R-:W-:Y:S01]  /*0500*/  LOP3.LUT R17, R17, 0x8, R19, 0xfe, !PT ;  /* 0x0000000811117812 */ /* 0x000fe200078efe13 */
[----:B------:R-:W-:Y:S01]  /*0510*/  IMAD R9, R10, 0x24, RZ ;  /* 0x000000240a097824 */ /* 0x000fe200078e02ff */
[----:B------:R-:W-:-:S02]  /*0520*/  LOP3.LUT R12, R8, 0x200, RZ, 0xfc, !PT ;  /* 0x00000200080c7812 */ /* 0x000fc400078efcff */
[----:B------:R-:W-:Y:S02]  /*0530*/  ISETP.LT.AND P1, PT, R0, 0x9, !P0 ;  /* 0x000000090000780c */ /* 0x000fe40004721270 */
[----:B------:R-:W-:Y:S02]  /*0540*/  ISETP.LT.AND P0, PT, R17, 0x9, !P0 ;  /* 0x000000091100780c */ /* 0x000fe40004701270 */
[----:B------:R-:W-:-:S04]  /*0550*/  SHF.R.U32.HI R12, RZ, 0x2, R12 ;  /* 0x00000002ff0c7819 */ /* 0x000fc8000001160c */
[----:B------:R-:W-:-:S05]  /*0560*/  LOP3.LUT R12, R12, 0xf0, RZ, 0xc0, !PT ;  /* 0x000000f00c0c7812 */ /* 0x000fca00078ec0ff */
[----:B------:R-:W-:-:S04]  /*0570*/  VIADD R13, R12, UR4 ;  /* 0x000000040c0d7c36 */ /* 0x000fc80008000000 */
[----:B------:R-:W-:Y:S01]  /*0580*/  IMAD R13, R8, 0x4, R13 ;  /* 0x00000004080d7824 */ /* 0x000fe200078e020d */
[----:B--2---:R-:W-:Y:S04]  /*0590*/  STS [R11+0x20], R18 ;  /* 0x000020120b007388 */ /* 0x004fe80000000800 */
[----:B---3--:R-:W-:Y:S04]  /*05a0*/  STS [R11+0x60], R20 ;  /* 0x000060140b007388 */ /* 0x008fe80000000800 */
[----:B----4-:R-:W-:Y:S04]  /*05b0*/  STS [R11+0x80], R21 ;  /* 0x000080150b007388 */ /* 0x010fe80000000800 */
[----:B-----5:R-:W-:Y:S04]  /*05c0*/  STS [R11+0xc0], R24 ;  /* 0x0000c0180b007388 */ /* 0x020fe80000000800 */
[----:B------:R-:W-:Y:S04]  /*05d0*/  STS [R11+0x40], R22 ;  /* 0x000040160b007388 */ /* 0x000fe80000000800 */
[----:B------:R-:W-:Y:S04]  /*05e0*/  STS [R11+0xa0], R23 ;  /* 0x0000a0170b007388 */ /* 0x000fe80000000800 */
[----:B------:R-:W-:Y:S04]  /*05f0*/  STS [R11], R26 ;  /* 0x0000001a0b007388 */ /* 0x000fe80000000800 */
[----:B------:R1:W-:Y:S01]  /*0600*/  STS [R11+0xe0], R25 ;  /* 0x0000e0190b007388 */ /* 0x0003e20000000800 */
[----:B------:R-:W-:Y:S06]  /*0610*/  BAR.SYNC.DEFER_BLOCKING 0x0 ;  /* 0x0000000000007b1d */ /* 0x000fec0000010000 */
[----:B------:R-:W2:Y:S01]  /*0620*/  LDS.128 R4, [R4] ;  /* 0x0000000004047984 */ /* 0x000ea20000000c00 */
[----:B-1----:R-:W-:-:S04]  /*0630*/  IMAD R11, R0, 0x4, R9 ;  /* 0x00000004000b7824 */ /* 0x002fc800078e0209 */
[----:B0-----:R-:W-:-:S05]  /*0640*/  IMAD.WIDE R10, R11, 0x4, R2 ;  /* 0x000000040b0a7825 */ /* 0x001fca00078e0202 */
[----:B--2---:R0:W-:Y:S02]  /*0650*/  @P1 STG.E.128 desc[UR6][R10.64], R4 ;  /* 0x000000040a001986 */ /* 0x0041e4000c101d06 */
[----:B0-----:R-:W-:Y:S05]  /*0660*/  @!P0 EXIT ;  /* 0x000000000000894d */ /* 0x001fea0003800000 */
[----:B------:R-:W0:Y:S01]  /*0670*/  LDS.128 R12, [R13+0x800] ;  /* 0x000800000d0c7984 */ /* 0x000e220000000c00 */
[----:B------:R-:W-:-:S04]  /*0680*/  IMAD R9, R17, 0x4, R9 ;  /* 0x0000000411097824 */ /* 0x000fc800078e0209 */
[----:B------:R-:W-:-:S05]  /*0690*/  IMAD.WIDE R2, R9, 0x4, R2 ;  /* 0x0000000409027825 */ /* 0x000fca00078e0202 */
[----:B0-----:R-:W-:Y:S01]  /*06a0*/  STG.E.128 desc[UR6][R2.64], R12 ;  /* 0x0000000c02007986 */ /* 0x001fe2000c101d06 */
[----:B------:R-:W-:Y:S05]  /*06b0*/  EXIT ;  /* 0x000000000000794d */ /* 0x000fea0003800000 */
.L_x_0:
[----:B------:R-:W-:-:S00]  /*06c0*/  BRA `(.L_x_0) ;  /* 0xfffffffc00fc7947 */ /* 0x000fc0000383ffff */
[----:B------:R-:W-:-:S00]  /*06d0*/  NOP ;  /* 0x0000000000007918 */ /* 0x000fc00000000000 */
        /* <DEDUP_REMOVED lines=10> */
.L_x_1:


//--------------------- .nv.shared.triton_poi_fused_0 --------------------------
	.section	.nv.shared.triton_poi_fused_0,"aw",@nobits
	.sectionflags	@""
	.align	16
	.zero		1024


//--------------------- .nv.constant0.triton_poi_fused_0 --------------------------
	.section	.nv.constant0.triton_poi_fused_0,"a",@progbits
	.sectionflags	@""
	.align	4
.nv.constant0.triton_poi_fused_0:
	.zero		552
